//
// Generated by NVIDIA NVVM Compiler
//
// Compiler Build ID: CL-36424714
// Cuda compilation tools, release 13.0, V13.0.88
// Based on NVVM 20.0.0
//

.version 9.0
.target sm_100
.address_size 64

	// .globl	render

.visible .entry render(
	.param .u64 .ptr .align 1 render_param_0
)
{
	.reg .b32 	%r<6>;
	.reg .b64 	%rd<5>;

	ld.param.u64 	%rd1, [render_param_0];
	cvta.to.global.u64 	%rd2, %rd1;
	mov.u32 	%r1, %ctaid.x;
	shl.b32 	%r2, %r1, 10;
	mov.u32 	%r3, %tid.x;
	or.b32  	%r4, %r2, %r3;
	mul.wide.u32 	%rd3, %r4, 4;
	add.s64 	%rd4, %rd2, %rd3;
	mov.b32 	%r5, 1120403456;
	st.global.u32 	[%rd4], %r5;
	ret;

}


// ===== COMPILED SASS (sm_100) =====

	.target	sm_100

	.elftype	@"ET_EXEC"


//--------------------- .note.nv.tkinfo           --------------------------
	.section	.note.nv.tkinfo,"",@"SHT_NOTE"
	.sectionflags	@"SHF_NOTE_NV_TKINFO"
	.tkinfo
        /*0018*/ 	.word	0x00000002
        /*0030*/ 	.string	""
        /*0030*/ 	.string	"ptxas"
        /*0030*/ 	.string	"Cuda compilation tools, release 13.0, V13.0.88"
        /*0030*/ 	.string	"Build cuda_13.0.r13.0/compiler.36424714_0"
        /*0030*/ 	.string	"-arch sm_100 -m 64 "



//--------------------- .note.nv.cuinfo           --------------------------
	.section	.note.nv.cuinfo,"",@"SHT_NOTE"
	.sectionflags	@"SHF_NOTE_NV_CUINFO"
        /*0018*/ 	.short	0x0002
        /*001a*/ 	.short	0x0064
        /*001c*/ 	.short	0x0082
	.zero		2


//--------------------- .nv.info                  --------------------------
	.section	.nv.info,"",@"SHT_CUDA_INFO"
	.align	4


	//----- nvinfo : EIATTR_REGCOUNT
	.align		4
        /*0000*/ 	.byte	0x04, 0x2f
        /*0002*/ 	.short	(.L_1 - .L_0)
	.align		4
.L_0:
        /*0004*/ 	.word	index@(render)
        /*0008*/ 	.word	0x0000000a


	//----- nvinfo : EIATTR_FRAME_SIZE
	.align		4
.L_1:
        /*000c*/ 	.byte	0x04, 0x11
        /*000e*/ 	.short	(.L_3 - .L_2)
	.align		4
.L_2:
        /*0010*/ 	.word	index@(render)
        /*0014*/ 	.word	0x00000000


	//----- nvinfo : EIATTR_MIN_STACK_SIZE
	.align		4
.L_3:
        /*0018*/ 	.byte	0x04, 0x12
        /*001a*/ 	.short	(.L_5 - .L_4)
	.align		4
.L_4:
        /*001c*/ 	.word	index@(render)
        /*0020*/ 	.word	0x00000000
.L_5:


//--------------------- .nv.compat                --------------------------
	.section	.nv.compat,"",@"SHT_CUDA_COMPAT_INFO"
	.align	4
        /*0000*/ 	.byte	0x02, 0x09, 0x00, 0x00, 0x02, 0x02, 0x01, 0x00, 0x02, 0x05, 0x05, 0x00, 0x03, 0x07, 0x01, 0x01
        /*0010*/ 	.byte	0x02, 0x03, 0x00, 0x00, 0x02, 0x06, 0x01, 0x00, 0x04, 0x0b, 0x08, 0x00, 0x09, 0x00, 0x00, 0x00
        /*0020*/ 	.byte	0x00, 0x00, 0x00, 0x00


//--------------------- .nv.info.render           --------------------------
	.section	.nv.info.render,"",@"SHT_CUDA_INFO"
	.sectionflags	@""
	.align	4


	//----- nvinfo : EIATTR_CUDA_API_VERSION
	.align		4
        /*0000*/ 	.byte	0x04, 0x37
        /*0002*/ 	.short	(.L_7 - .L_6)
.L_6:
        /*0004*/ 	.word	0x00000082


	//----- nvinfo : EIATTR_KPARAM_INFO
	.align		4
.L_7:
        /*0008*/ 	.byte	0x04, 0x17
        /*000a*/ 	.short	(.L_9 - .L_8)
.L_8:
        /*000c*/ 	.word	0x00000000
        /*0010*/ 	.short	0x0000
        /*0012*/ 	.short	0x0000
        /*0014*/ 	.byte	0x00, 0xf5, 0x21, 0x00


	//----- nvinfo : EIATTR_SPARSE_MMA_MASK
	.align		4
.L_9:
        /*0018*/ 	.byte	0x03, 0x50
        /*001a*/ 	.short	0x0000


	//----- nvinfo : EIATTR_MAXREG_COUNT
	.align		4
        /*001c*/ 	.byte	0x03, 0x1b
        /*001e*/ 	.short	0x00ff


	//----- nvinfo : EIATTR_MERCURY_ISA_VERSION
	.align		4
        /*0020*/ 	.byte	0x03, 0x5f
        /*0022*/ 	.short	0x0101


	//----- nvinfo : EIATTR_VRC_CTA_INIT_COUNT
	.align		4
        /*0024*/ 	.byte	0x02, 0x4a
	.zero		1
	.zero		1


	//----- nvinfo : EIATTR_EXIT_INSTR_OFFSETS
	.align		4
        /*0028*/ 	.byte	0x04, 0x1c
        /*002a*/ 	.short	(.L_11 - .L_10)


	//   ....[0]....
.L_10:
        /*002c*/ 	.word	0x000000a0


	//----- nvinfo : EIATTR_CBANK_PARAM_SIZE
	.align		4
.L_11:
        /*0030*/ 	.byte	0x03, 0x19
        /*0032*/ 	.short	0x0008


	//----- nvinfo : EIATTR_PARAM_CBANK
	.align		4
        /*0034*/ 	.byte	0x04, 0x0a
        /*0036*/ 	.short	(.L_13 - .L_12)
	.align		4
.L_12:
        /*0038*/ 	.word	index@(.nv.constant0.render)
        /*003c*/ 	.short	0x0380
        /*003e*/ 	.short	0x0008


	//----- nvinfo : EIATTR_SW_WAR
	.align		4
.L_13:
        /*0040*/ 	.byte	0x04, 0x36
        /*0042*/ 	.short	(.L_15 - .L_14)
.L_14:
        /*0044*/ 	.word	0x00000008
.L_15:


//--------------------- .nv.callgraph             --------------------------
	.section	.nv.callgraph,"",@"SHT_CUDA_CALLGRAPH"
	.align	4
	.sectionentsize	8
	.align		4
        /*0000*/ 	.word	0x00000000
	.align		4
        /*0004*/ 	.word	0xffffffff
	.align		4
        /*0008*/ 	.word	0x00000000
	.align		4
        /*000c*/ 	.word	0xfffffffe
	.align		4
        /*0010*/ 	.word	0x00000000
	.align		4
        /*0014*/ 	.word	0xfffffffd
	.align		4
        /*0018*/ 	.word	0x00000000
	.align		4
        /*001c*/ 	.word	0xfffffffc


//--------------------- .text.render              --------------------------
	.section	.text.render,"ax",@progbits
	.align	128
        .global         render
        .type           render,@function
        .size           render,(.L_x_1 - render)
        .other          render,@"STO_CUDA_ENTRY STV_DEFAULT"
render:
.text.render:
[----:B------:R-:W-:Y:S01]  /*0000*/  LDC R1, c[0x0][0x37c] ;  /* 0x0000df00ff017b82 */ /* 0x000fe20000000800 */
[----:B------:R-:W0:Y:S07]  /*0010*/  S2R R5, SR_TID.X ;  /* 0x0000000000057919 */ /* 0x000e2e0000002100 */
[----:B------:R-:W1:Y:S01]  /*0020*/  S2UR UR4, SR_CTAID.X ;  /* 0x00000000000479c3 */ /* 0x000e620000002500 */
[----:B------:R-:W2:Y:S01]  /*0030*/  LDCU.64 UR6, c[0x0][0x358] ;  /* 0x00006b00ff0677ac */ /* 0x000ea20008000a00 */
[----:B------:R-:W-:-:S06]  /*0040*/  HFMA2 R7, -RZ, RZ, 3.390625, 0 ;  /* 0x42c80000ff077431 */ /* 0x000fcc00000001ff */
[----:B------:R-:W3:Y:S01]  /*0050*/  LDC.64 R2, c[0x0][0x380] ;  /* 0x0000e000ff027b82 */ /* 0x000ee20000000a00 */
[----:B-1----:R-:W-:-:S06]  /*0060*/  USHF.L.U32 UR4, UR4, 0xa, URZ ;  /* 0x0000000a04047899 */ /* 0x002fcc00080006ff */
[----:B0-----:R-:W-:-:S05]  /*0070*/  LOP3.LUT R5, R5, UR4, RZ, 0xfc, !PT ;  /* 0x0000000405057c12 */ /* 0x001fca000f8efcff */
[----:B---3--:R-:W-:-:S05]  /*0080*/  IMAD.WIDE.U32 R2, R5, 0x4, R2 ;  /* 0x0000000405027825 */ /* 0x008fca00078e0002 */
[----:B--2---:R-:W-:Y:S01]  /*0090*/  STG.E desc[UR6][R2.64], R7 ;  /* 0x0000000702007986 */ /* 0x004fe2000c101906 */
[----:B------:R-:W-:Y:S05]  /*00a0*/  EXIT ;  /* 0x000000000000794d */ /* 0x000fea0003800000 */
.L_x_0:
[----:B------:R-:W-:-:S00]  /*00b0*/  BRA `(.L_x_0) ;  /* 0xfffffffc00fc7947 */ /* 0x000fc0000383ffff */
[----:B------:R-:W-:-:S00]  /*00c0*/  NOP ;  /* 0x0000000000007918 */ /* 0x000fc00000000000 */
        /* <DEDUP_REMOVED lines=11> */
.L_x_1:


//--------------------- .nv.shared.reserved.0     --------------------------
	.section	.nv.shared.reserved.0,"aw",@nobits
	.weak		__nv_reservedSMEM_offset_0_alias
	.size		__nv_reservedSMEM_offset_0_alias, 0, 64
	.other		__nv_reservedSMEM_offset_0_alias,@"STO_CUDA_RESERVED_SHARED STV_DEFAULT"
__nv_reservedSMEM_offset_0_alias:
	.zero		0
	.zero		64


//--------------------- .nv.constant0.render      --------------------------
	.section	.nv.constant0.render,"a",@progbits
	.sectionflags	@""
	.align	4
.nv.constant0.render:
	.zero		904


//--------------------- SYMBOLS --------------------------

	.type		.nv.reservedSmem.offset0,@object
	.size		.nv.reservedSmem.offset0,0x4
